	.headerflags	@"EF_CUDA_TEXMODE_UNIFIED EF_CUDA_64BIT_ADDRESS EF_CUDA_ACCELERATORS EF_CUDA_SM90 EF_CUDA_VIRTUAL_SM(EF_CUDA_SM90)"
	.elftype	@"ET_EXEC"


//--------------------- .nv.info                  --------------------------
	.section	.nv.info,"",@"SHT_CUDA_INFO"
	.align	4


	//----- nvinfo : EIATTR_REGCOUNT
	.align		4
        /*0000*/ 	.byte	0x04, 0x2f
        /*0002*/ 	.short	(.L_3 - .L_2)
	.align		4
.L_2:
        /*0004*/ 	.word	index@(triton_poi_fused__native_batch_norm_legit_no_training_relu_3)
        /*0008*/ 	.word	0x0000001c


	//----- nvinfo : EIATTR_MIN_STACK_SIZE
	.align		4
.L_3:
        /*000c*/ 	.byte	0x04, 0x12
        /*000e*/ 	.short	(.L_5 - .L_4)
	.align		4
.L_4:
        /*0010*/ 	.word	index@(triton_poi_fused__native_batch_norm_legit_no_training_relu_3)
        /*0014*/ 	.word	0x00000000


	//----- nvinfo : EIATTR_FRAME_SIZE
	.align		4
.L_5:
        /*0018*/ 	.byte	0x04, 0x11
        /*001a*/ 	.short	(.L_7 - .L_6)
	.align		4
.L_6:
        /*001c*/ 	.word	index@(triton_poi_fused__native_batch_norm_legit_no_training_relu_3)
        /*0020*/ 	.word	0x00000000


	//----- nvinfo : EIATTR_MIN_STACK_SIZE
	.align		4
.L_7:
        /*0024*/ 	.byte	0x04, 0x12
        /*0026*/ 	.short	(.L_9 - .L_8)
	.align		4
.L_8:
        /*0028*/ 	.word	index@(triton_poi_fused__native_batch_norm_legit_no_training_relu_3)
        /*002c*/ 	.word	0x00000000
.L_9:


//--------------------- .nv.info.triton_poi_fused__native_batch_norm_legit_no_training_relu_3 --------------------------
	.section	.nv.info.triton_poi_fused__native_batch_norm_legit_no_training_relu_3,"",@"SHT_CUDA_INFO"
	.sectionflags	@""
	.align	4


	//----- nvinfo : EIATTR_CUDA_API_VERSION
	.align		4
        /*0000*/ 	.byte	0x04, 0x37
        /*0002*/ 	.short	(.L_11 - .L_10)
.L_10:
        /*0004*/ 	.word	0x0000007c


	//----- nvinfo : EIATTR_KPARAM_INFO
	.align		4
.L_11:
        /*0008*/ 	.byte	0x04, 0x17
        /*000a*/ 	.short	(.L_13 - .L_12)
.L_12:
        /*000c*/ 	.word	0x00000000
        /*0010*/ 	.short	0x0006
        /*0012*/ 	.short	0x0030
        /*0014*/ 	.byte	0x00, 0xf0, 0x11, 0x00


	//----- nvinfo : EIATTR_KPARAM_INFO
	.align		4
.L_13:
        /*0018*/ 	.byte	0x04, 0x17
        /*001a*/ 	.short	(.L_15 - .L_14)
.L_14:
        /*001c*/ 	.word	0x00000000
        /*0020*/ 	.short	0x0005
        /*0022*/ 	.short	0x0028
        /*0024*/ 	.byte	0x00, 0xf4, 0x21, 0x00


	//----- nvinfo : EIATTR_KPARAM_INFO
	.align		4
.L_15:
        /*0028*/ 	.byte	0x04, 0x17
        /*002a*/ 	.short	(.L_17 - .L_16)
.L_16:
        /*002c*/ 	.word	0x00000000
        /*0030*/ 	.short	0x0004
        /*0032*/ 	.short	0x0020
        /*0034*/ 	.byte	0x00, 0xf4, 0x21, 0x00


	//----- nvinfo : EIATTR_KPARAM_INFO
	.align		4
.L_17:
        /*0038*/ 	.byte	0x04, 0x17
        /*003a*/ 	.short	(.L_19 - .L_18)
.L_18:
        /*003c*/ 	.word	0x00000000
        /*0040*/ 	.short	0x0003
        /*0042*/ 	.short	0x0018
        /*0044*/ 	.byte	0x00, 0xf4, 0x21, 0x00


	//----- nvinfo : EIATTR_KPARAM_INFO
	.align		4
.L_19:
        /*0048*/ 	.byte	0x04, 0x17
        /*004a*/ 	.short	(.L_21 - .L_20)
.L_20:
        /*004c*/ 	.word	0x00000000
        /*0050*/ 	.short	0x0002
        /*0052*/ 	.short	0x0010
        /*0054*/ 	.byte	0x00, 0xf4, 0x21, 0x00


	//----- nvinfo : EIATTR_KPARAM_INFO
	.align		4
.L_21:
        /*0058*/ 	.byte	0x04, 0x17
        /*005a*/ 	.short	(.L_23 - .L_22)
.L_22:
        /*005c*/ 	.word	0x00000000
        /*0060*/ 	.short	0x0001
        /*0062*/ 	.short	0x0008
        /*0064*/ 	.byte	0x00, 0xf4, 0x21, 0x00


	//----- nvinfo : EIATTR_KPARAM_INFO
	.align		4
.L_23:
        /*0068*/ 	.byte	0x04, 0x17
        /*006a*/ 	.short	(.L_25 - .L_24)
.L_24:
        /*006c*/ 	.word	0x00000000
        /*0070*/ 	.short	0x0000
        /*0072*/ 	.short	0x0000
        /*0074*/ 	.byte	0x00, 0xf4, 0x21, 0x00


	//----- nvinfo : EIATTR_SPARSE_MMA_MASK
	.align		4
.L_25:
        /*0078*/ 	.byte	0x03, 0x50
        /*007a*/ 	.short	0x0000


	//----- nvinfo : EIATTR_MAXREG_COUNT
	.align		4
        /*007c*/ 	.byte	0x03, 0x1b
        /*007e*/ 	.short	0x00ff


	//----- nvinfo : EIATTR_EXIT_INSTR_OFFSETS
	.align		4
        /*0080*/ 	.byte	0x04, 0x1c
        /*0082*/ 	.short	(.L_27 - .L_26)


	//   ....[0]....
.L_26:
        /*0084*/ 	.word	0x000004e0


	//   ....[1]....
        /*0088*/ 	.word	0x00000500


	//----- nvinfo : EIATTR_REQNTID
	.align		4
.L_27:
        /*008c*/ 	.byte	0x04, 0x10
        /*008e*/ 	.short	(.L_29 - .L_28)
.L_28:
        /*0090*/ 	.word	0x00000080
        /*0094*/ 	.word	0x00000001
        /*0098*/ 	.word	0x00000001


	//----- nvinfo : EIATTR_CBANK_PARAM_SIZE
	.align		4
.L_29:
        /*009c*/ 	.byte	0x03, 0x19
        /*009e*/ 	.short	0x0034


	//----- nvinfo : EIATTR_PARAM_CBANK
	.align		4
        /*00a0*/ 	.byte	0x04, 0x0a
        /*00a2*/ 	.short	(.L_31 - .L_30)
	.align		4
.L_30:
        /*00a4*/ 	.word	index@(.nv.constant0.triton_poi_fused__native_batch_norm_legit_no_training_relu_3)
        /*00a8*/ 	.short	0x0210
        /*00aa*/ 	.short	0x0034


	//----- nvinfo : EIATTR_SW_WAR
	.align		4
.L_31:
        /*00ac*/ 	.byte	0x04, 0x36
        /*00ae*/ 	.short	(.L_33 - .L_32)
.L_32:
        /*00b0*/ 	.word	0x00000008
.L_33:


//--------------------- .nv.callgraph             --------------------------
	.section	.nv.callgraph,"",@"SHT_CUDA_CALLGRAPH"
	.align	4
	.sectionentsize	8
	.align		4
        /*0000*/ 	.word	0x00000000
	.align		4
        /*0004*/ 	.word	0xffffffff
	.align		4
        /*0008*/ 	.word	0x00000000
	.align		4
        /*000c*/ 	.word	0xfffffffe
	.align		4
        /*0010*/ 	.word	0x00000000
	.align		4
        /*0014*/ 	.word	0xfffffffd
	.align		4
        /*0018*/ 	.word	0x00000000
	.align		4
        /*001c*/ 	.word	0xfffffffc


//--------------------- .nv.constant4             --------------------------
	.section	.nv.constant4,"a",@progbits
	.align	8
	.align		8
.nv.constant4:
        /*0000*/ 	.dword	_$_str
	.align		8
        /*0008*/ 	.dword	_$_str_$_2


//--------------------- .text.triton_poi_fused__native_batch_norm_legit_no_training_relu_3 --------------------------
	.section	.text.triton_poi_fused__native_batch_norm_legit_no_training_relu_3,"ax",@progbits
	.align	128
        .global         triton_poi_fused__native_batch_norm_legit_no_training_relu_3
        .type           triton_poi_fused__native_batch_norm_legit_no_training_relu_3,@function
        .size           triton_poi_fused__native_batch_norm_legit_no_training_relu_3,(.L_x_1 - triton_poi_fused__native_batch_norm_legit_no_training_relu_3)
        .other          triton_poi_fused__native_batch_norm_legit_no_training_relu_3,@"STO_CUDA_ENTRY STV_DEFAULT"
triton_poi_fused__native_batch_norm_legit_no_training_relu_3:
.text.triton_poi_fused__native_batch_norm_legit_no_training_relu_3:
[----:B------:R-:W0:Y:S01]  /*0000*/  LDC R1, c[0x0][0x28] ;  /* 0x00000a00ff017b82 */ /* 0x000e220000000800 */
[----:B------:R-:W1:Y:S07]  /*0010*/  S2R R0, SR_TID.X ;  /* 0x0000000000007919 */ /* 0x000e6e0000002100 */
[----:B------:R-:W2:Y:S01]  /*0020*/  LDC.64 R2, c[0x0][0x220] ;  /* 0x00008800ff027b82 */ /* 0x000ea20000000a00 */
[----:B------:R-:W-:Y:S02]  /*0030*/  CS2R R12, SRZ ;  /* 0x00000000000c7805 */ /* 0x000fe4000001ff00 */
[----:B------:R-:W-:Y:S01]  /*0040*/  CS2R R14, SRZ ;  /* 0x00000000000e7805 */ /* 0x000fe2000001ff00 */
[----:B------:R-:W3:Y:S01]  /*0050*/  S2R R5, SR_CTAID.X ;  /* 0x0000000000057919 */ /* 0x000ee20000002500 */
[----:B------:R-:W-:-:S03]  /*0060*/  ULDC.64 UR4, c[0x0][0x208] ;  /* 0x0000820000047ab9 */ /* 0x000fc60000000a00 */
[----:B------:R-:W4:Y:S08]  /*0070*/  LDC.64 R22, c[0x0][0x218] ;  /* 0x00008600ff167b82 */ /* 0x000f300000000a00 */
[----:B------:R-:W5:Y:S08]  /*0080*/  LDC.64 R24, c[0x0][0x210] ;  /* 0x00008400ff187b82 */ /* 0x000f700000000a00 */
[----:B------:R-:W4:Y:S01]  /*0090*/  LDC.64 R10, c[0x0][0x230] ;  /* 0x00008c00ff0a7b82 */ /* 0x000f220000000a00 */
[----:B-1----:R-:W-:-:S04]  /*00a0*/  SHF.L.U32 R0, R0, 0x1, RZ ;  /* 0x0000000100007819 */ /* 0x002fc800000006ff */
[----:B------:R-:W-:-:S04]  /*00b0*/  LOP3.LUT R0, R0, 0xfe, RZ, 0xc0, !PT ;  /* 0x000000fe00007812 */ /* 0x000fc800078ec0ff */
[----:B---3--:R-:W-:-:S04]  /*00c0*/  LEA R0, R5, R0, 0x8 ;  /* 0x0000000005007211 */ /* 0x008fc800078e40ff */
[----:B------:R-:W-:Y:S01]  /*00d0*/  IADD3 R17, R0, 0x1, RZ ;  /* 0x0000000100117810 */ /* 0x000fe20007ffe0ff */
[C---:B------:R-:W-:Y:S01]  /*00e0*/  IMAD.HI R4, R0.reuse, 0x2e8ba2e9, RZ ;  /* 0x2e8ba2e900047827 */ /* 0x040fe200078e02ff */
[----:B------:R-:W-:-:S03]  /*00f0*/  ISETP.GE.AND P0, PT, R0, 0x2c00, PT ;  /* 0x00002c000000780c */ /* 0x000fc60003f06270 */
[----:B------:R-:W-:Y:S01]  /*0100*/  IMAD.HI R6, R17, 0x2e8ba2e9, RZ ;  /* 0x2e8ba2e911067827 */ /* 0x000fe200078e02ff */
[----:B------:R-:W-:-:S04]  /*0110*/  SHF.R.S32.HI R5, RZ, 0x1, R4 ;  /* 0x00000001ff057819 */ /* 0x000fc80000011404 */
[----:B------:R-:W-:Y:S02]  /*0120*/  SHF.R.S32.HI R9, RZ, 0x1, R6 ;  /* 0x00000001ff097819 */ /* 0x000fe40000011406 */
[----:B------:R-:W-:Y:S02]  /*0130*/  LEA.HI R5, R4, R5, RZ, 0x1 ;  /* 0x0000000504057211 */ /* 0x000fe400078f08ff */
[----:B------:R-:W-:Y:S02]  /*0140*/  LEA.HI R6, R6, R9, RZ, 0x1 ;  /* 0x0000000906067211 */ /* 0x000fe400078f08ff */
[----:B------:R-:W1:Y:S01]  /*0150*/  LDC.64 R8, c[0x0][0x228] ;  /* 0x00008a00ff087b82 */ /* 0x000e620000000a00 */
[----:B------:R-:W-:Y:S02]  /*0160*/  IMAD R7, R5, -0xb, R0 ;  /* 0xfffffff505077824 */ /* 0x000fe400078e0200 */
[----:B------:R-:W-:Y:S02]  /*0170*/  IMAD R17, R6, -0xb, R17 ;  /* 0xfffffff506117824 */ /* 0x000fe400078e0211 */
[----:B--2---:R-:W-:-:S04]  /*0180*/  IMAD.WIDE R4, R7, 0x4, R2 ;  /* 0x0000000407047825 */ /* 0x004fc800078e0202 */
[----:B------:R-:W-:Y:S01]  /*0190*/  IMAD.WIDE R20, R17, 0x4, R2 ;  /* 0x0000000411147825 */ /* 0x000fe200078e0202 */
[----:B------:R-:W2:Y:S04]  /*01a0*/  @!P0 LDG.E.EL R12, desc[UR4][R4.64] ;  /* 0x00000004040c8981 */ /* 0x000ea8000c2e1900 */
[----:B------:R5:W3:Y:S01]  /*01b0*/  @!P0 LDG.E.EL R15, desc[UR4][R20.64] ;  /* 0x00000004140f8981 */ /* 0x000ae2000c2e1900 */
[----:B------:R-:W-:Y:S01]  /*01c0*/  CS2R R2, SRZ ;  /* 0x0000000000027805 */ /* 0x000fe2000001ff00 */
[----:B----4-:R-:W-:-:S04]  /*01d0*/  IMAD.WIDE R18, R7, 0x4, R22 ;  /* 0x0000000407127825 */ /* 0x010fc800078e0216 */
[----:B------:R-:W-:Y:S01]  /*01e0*/  IMAD.WIDE R22, R17, 0x4, R22 ;  /* 0x0000000411167825 */ /* 0x000fe200078e0216 */
[----:B------:R-:W4:Y:S03]  /*01f0*/  @!P0 LDG.E.EL R13, desc[UR4][R18.64] ;  /* 0x00000004120d8981 */ /* 0x000f26000c2e1900 */
[----:B-----5:R-:W-:Y:S01]  /*0200*/  IMAD.WIDE R20, R0, 0x4, R24 ;  /* 0x0000000400147825 */ /* 0x020fe200078e0218 */
[----:B------:R-:W5:Y:S03]  /*0210*/  @!P0 LDG.E.EL R14, desc[UR4][R22.64] ;  /* 0x00000004160e8981 */ /* 0x000f66000c2e1900 */
[C---:B-1----:R-:W-:Y:S01]  /*0220*/  IMAD.WIDE R4, R7.reuse, 0x4, R8 ;  /* 0x0000000407047825 */ /* 0x042fe200078e0208 */
[----:B------:R-:W4:Y:S03]  /*0230*/  @!P0 LDG.E.64 R2, desc[UR4][R20.64] ;  /* 0x0000000414028981 */ /* 0x000f26000c1e1b00 */
[----:B0-----:R-:W-:-:S04]  /*0240*/  IMAD.WIDE R6, R7, 0x4, R10 ;  /* 0x0000000407067825 */ /* 0x001fc800078e020a */
[----:B------:R-:W-:-:S04]  /*0250*/  IMAD.WIDE R8, R17, 0x4, R8 ;  /* 0x0000000411087825 */ /* 0x000fc800078e0208 */
[----:B------:R-:W-:Y:S01]  /*0260*/  IMAD.WIDE R24, R17, 0x4, R10 ;  /* 0x0000000411187825 */ /* 0x000fe200078e020a */
[----:B------:R-:W-:Y:S02]  /*0270*/  CS2R R16, SRZ ;  /* 0x0000000000107805 */ /* 0x000fe4000001ff00 */
[----:B------:R-:W-:-:S04]  /*0280*/  CS2R R10, SRZ ;  /* 0x00000000000a7805 */ /* 0x000fc8000001ff00 */
[----:B------:R0:W4:Y:S04]  /*0290*/  @!P0 LDG.E.EL R16, desc[UR4][R4.64] ;  /* 0x0000000404108981 */ /* 0x000128000c2e1900 */
[----:B------:R-:W4:Y:S04]  /*02a0*/  @!P0 LDG.E.EL R17, desc[UR4][R8.64] ;  /* 0x0000000408118981 */ /* 0x000f28000c2e1900 */
[----:B------:R1:W5:Y:S01]  /*02b0*/  @!P0 LDG.E.EL R11, desc[UR4][R6.64] ;  /* 0x00000004060b8981 */ /* 0x000362000c2e1900 */
[----:B0-----:R-:W0:Y:S03]  /*02c0*/  LDC.64 R4, c[0x0][0x238] ;  /* 0x00008e00ff047b82 */ /* 0x001e260000000a00 */
[----:B------:R-:W5:Y:S01]  /*02d0*/  @!P0 LDG.E.EL R10, desc[UR4][R24.64] ;  /* 0x00000004180a8981 */ /* 0x000f62000c2e1900 */
[----:B-1----:R-:W-:Y:S01]  /*02e0*/  HFMA2.MMA R6, -RZ, RZ, 1.625, 0 ;  /* 0x3e800000ff067435 */ /* 0x002fe200000001ff */
[----:B0-----:R-:W-:-:S04]  /*02f0*/  IMAD.WIDE R4, R0, 0x4, R4 ;  /* 0x0000000400047825 */ /* 0x001fc800078e0204 */
[----:B--2---:R-:W-:Y:S01]  /*0300*/  FADD R12, R12, 0.0010000000474974513054 ;  /* 0x3a83126f0c0c7421 */ /* 0x004fe20000000000 */
[----:B---3--:R-:W-:-:S03]  /*0310*/  FADD R15, R15, 0.0010000000474974513054 ;  /* 0x3a83126f0f0f7421 */ /* 0x008fc60000000000 */
[----:B------:R-:W0:Y:S08]  /*0320*/  MUFU.SQRT R18, R12 ;  /* 0x0000000c00127308 */ /* 0x000e300000002000 */
[----:B------:R-:W1:Y:S01]  /*0330*/  MUFU.SQRT R19, R15 ;  /* 0x0000000f00137308 */ /* 0x000e620000002000 */
[C---:B0-----:R-:W-:Y:S02]  /*0340*/  FSETP.GT.AND P1, PT, R18.reuse, 8.50705917302346158658e+37, PT ;  /* 0x7e8000001200780b */ /* 0x041fe40003f24000 */
[----:B------:R-:W-:-:S02]  /*0350*/  FSETP.GEU.AND P3, PT, R18, 1.175494350822287508e-38, PT ;  /* 0x008000001200780b */ /* 0x000fc40003f6e000 */
[C---:B-1----:R-:W-:Y:S02]  /*0360*/  FSETP.GT.AND P2, PT, R19.reuse, 8.50705917302346158658e+37, PT ;  /* 0x7e8000001300780b */ /* 0x042fe40003f44000 */
[----:B------:R-:W-:-:S07]  /*0370*/  FSETP.GEU.AND P4, PT, R19, 1.175494350822287508e-38, PT ;  /* 0x008000001300780b */ /* 0x000fce0003f8e000 */
[----:B------:R-:W-:-:S04]  /*0380*/  @P1 FMUL R18, R18, 0.25 ;  /* 0x3e80000012121820 */ /* 0x000fc80000400000 */
[----:B------:R-:W-:Y:S01]  /*0390*/  @!P3 FMUL R18, R18, 16777216 ;  /* 0x4b8000001212b820 */ /* 0x000fe20000400000 */
[----:B------:R-:W-:-:S04]  /*03a0*/  @P2 FMUL R19, R19, 0.25 ;  /* 0x3e80000013132820 */ /* 0x000fc80000400000 */
[----:B------:R-:W-:Y:S01]  /*03b0*/  @!P4 FMUL R19, R19, 16777216 ;  /* 0x4b8000001313c820 */ /* 0x000fe20000400000 */
[----:B------:R-:W0:Y:S01]  /*03c0*/  MUFU.RCP R18, R18 ;  /* 0x0000001200127308 */ /* 0x000e220000001000 */
[----:B------:R-:W-:-:S07]  /*03d0*/  FSEL R7, R6, 1, P1 ;  /* 0x3f80000006077808 */ /* 0x000fce0000800000 */
[----:B------:R-:W1:Y:S01]  /*03e0*/  MUFU.RCP R19, R19 ;  /* 0x0000001300137308 */ /* 0x000e620000001000 */
[----:B------:R-:W-:Y:S01]  /*03f0*/  FSEL R6, R6, 1, P2 ;  /* 0x3f80000006067808 */ /* 0x000fe20001000000 */
[----:B------:R-:W-:-:S04]  /*0400*/  @!P3 FMUL R7, R7, 16777216 ;  /* 0x4b8000000707b820 */ /* 0x000fc80000400000 */
[----:B------:R-:W-:Y:S01]  /*0410*/  @!P4 FMUL R6, R6, 16777216 ;  /* 0x4b8000000606c820 */ /* 0x000fe20000400000 */
[----:B----4-:R-:W-:Y:S01]  /*0420*/  FADD R2, -R13, R2 ;  /* 0x000000020d027221 */ /* 0x010fe20000000100 */
[----:B-----5:R-:W-:Y:S01]  /*0430*/  FADD R3, -R14, R3 ;  /* 0x000000030e037221 */ /* 0x020fe20000000100 */
[----:B0-----:R-:W-:Y:S01]  /*0440*/  FMUL R7, R18, R7 ;  /* 0x0000000712077220 */ /* 0x001fe20000400000 */
[----:B-1----:R-:W-:-:S03]  /*0450*/  FMUL R6, R19, R6 ;  /* 0x0000000613067220 */ /* 0x002fc60000400000 */
[----:B------:R-:W-:Y:S01]  /*0460*/  FMUL R2, R2, R7 ;  /* 0x0000000702027220 */ /* 0x000fe20000400000 */
[----:B------:R-:W-:-:S03]  /*0470*/  FMUL R3, R3, R6 ;  /* 0x0000000603037220 */ /* 0x000fc60000400000 */
[----:B------:R-:W-:Y:S01]  /*0480*/  FFMA R2, R2, R16, R11 ;  /* 0x0000001002027223 */ /* 0x000fe2000000000b */
[----:B------:R-:W-:-:S04]  /*0490*/  FFMA R3, R3, R17, R10 ;  /* 0x0000001103037223 */ /* 0x000fc8000000000a */
[C---:B------:R-:W-:Y:S02]  /*04a0*/  FSETP.GEU.AND P1, PT, R2.reuse, RZ, PT ;  /* 0x000000ff0200720b */ /* 0x040fe40003f2e000 */
[C---:B------:R-:W-:Y:S02]  /*04b0*/  FSETP.GEU.AND P2, PT, R3.reuse, RZ, PT ;  /* 0x000000ff0300720b */ /* 0x040fe40003f4e000 */
[----:B------:R-:W-:Y:S02]  /*04c0*/  FSEL R2, R2, RZ, P1 ;  /* 0x000000ff02027208 */ /* 0x000fe40000800000 */
[----:B------:R-:W-:Y:S01]  /*04d0*/  FSEL R3, R3, RZ, P2 ;  /* 0x000000ff03037208 */ /* 0x000fe20001000000 */
[----:B------:R-:W-:Y:S08]  /*04e0*/  @P0 EXIT ;  /* 0x000000000000094d */ /* 0x000ff00003800000 */
[----:B------:R-:W-:Y:S01]  /*04f0*/  STG.E.64 desc[UR4][R4.64], R2 ;  /* 0x0000000204007986 */ /* 0x000fe2000c101b04 */
[----:B------:R-:W-:Y:S05]  /*0500*/  EXIT ;  /* 0x000000000000794d */ /* 0x000fea0003800000 */
.L_x_0:
[----:B------:R-:W-:-:S00]  /*0510*/  BRA `(.L_x_0) ;  /* 0xfffffffc00fc7947 */ /* 0x000fc0000383ffff */
[----:B------:R-:W-:-:S00]  /*0520*/  NOP ;  /* 0x0000000000007918 */ /* 0x000fc00000000000 */
        /* <DEDUP_REMOVED lines=13> */
.L_x_1:


//--------------------- .nv.global.init           --------------------------
	.section	.nv.global.init,"aw",@progbits
.nv.global.init:
	.type		_$_str,@object
	.size		_$_str,(_$_str_$_2 - _$_str)
_$_str:
        /*0000*/ 	.byte	0x5f, 0x5f, 0x43, 0x55, 0x44, 0x41, 0x5f, 0x46, 0x54, 0x5a, 0x00
	.type		_$_str_$_2,@object
	.size		_$_str_$_2,(.L_1 - _$_str_$_2)
_$_str_$_2:
        /*000b*/ 	.byte	0x5f, 0x5f, 0x43, 0x55, 0x44, 0x41, 0x5f, 0x50, 0x52, 0x45, 0x43, 0x5f, 0x53, 0x51, 0x52, 0x54
        /*001b*/ 	.byte	0x00
.L_1:


//--------------------- .nv.constant0.triton_poi_fused__native_batch_norm_legit_no_training_relu_3 --------------------------
	.section	.nv.constant0.triton_poi_fused__native_batch_norm_legit_no_training_relu_3,"a",@progbits
	.sectionflags	@""
	.align	4
.nv.constant0.triton_poi_fused__native_batch_norm_legit_no_training_relu_3:
	.zero		580
